//
// Generated by NVIDIA NVVM Compiler
//
// Compiler Build ID: CL-36424714
// Cuda compilation tools, release 13.0, V13.0.88
// Based on NVVM 20.0.0
//

.version 9.0
.target sm_100
.address_size 64

	// .globl	_Z17gray_scott_kernelPKdS0_PdS1_iddddd
// _ZZ17gray_scott_kernelPKdS0_PdS1_idddddE6tile_U has been demoted
// _ZZ17gray_scott_kernelPKdS0_PdS1_idddddE6tile_V has been demoted

.visible .entry _Z17gray_scott_kernelPKdS0_PdS1_iddddd(
	.param .u64 .ptr .align 1 _Z17gray_scott_kernelPKdS0_PdS1_iddddd_param_0,
	.param .u64 .ptr .align 1 _Z17gray_scott_kernelPKdS0_PdS1_iddddd_param_1,
	.param .u64 .ptr .align 1 _Z17gray_scott_kernelPKdS0_PdS1_iddddd_param_2,
	.param .u64 .ptr .align 1 _Z17gray_scott_kernelPKdS0_PdS1_iddddd_param_3,
	.param .u32 _Z17gray_scott_kernelPKdS0_PdS1_iddddd_param_4,
	.param .f64 _Z17gray_scott_kernelPKdS0_PdS1_iddddd_param_5,
	.param .f64 _Z17gray_scott_kernelPKdS0_PdS1_iddddd_param_6,
	.param .f64 _Z17gray_scott_kernelPKdS0_PdS1_iddddd_param_7,
	.param .f64 _Z17gray_scott_kernelPKdS0_PdS1_iddddd_param_8,
	.param .f64 _Z17gray_scott_kernelPKdS0_PdS1_iddddd_param_9
)
{
	.reg .pred 	%p<16>;
	.reg .b32 	%r<83>;
	.reg .b64 	%rd<41>;
	.reg .b64 	%fd<59>;
	// demoted variable
	.shared .align 8 .b8 _ZZ17gray_scott_kernelPKdS0_PdS1_idddddE6tile_U[2592];
	// demoted variable
	.shared .align 8 .b8 _ZZ17gray_scott_kernelPKdS0_PdS1_idddddE6tile_V[2592];
	ld.param.u64 	%rd5, [_Z17gray_scott_kernelPKdS0_PdS1_iddddd_param_0];
	ld.param.u64 	%rd6, [_Z17gray_scott_kernelPKdS0_PdS1_iddddd_param_1];
	ld.param.u32 	%r17, [_Z17gray_scott_kernelPKdS0_PdS1_iddddd_param_4];
	ld.param.f64 	%fd3, [_Z17gray_scott_kernelPKdS0_PdS1_iddddd_param_7];
	ld.param.f64 	%fd4, [_Z17gray_scott_kernelPKdS0_PdS1_iddddd_param_8];
	ld.param.f64 	%fd5, [_Z17gray_scott_kernelPKdS0_PdS1_iddddd_param_9];
	cvta.to.global.u64 	%rd1, %rd6;
	cvta.to.global.u64 	%rd2, %rd5;
	mov.u32 	%r18, %ctaid.x;
	mov.u32 	%r1, %ntid.x;
	mov.u32 	%r2, %tid.x;
	mad.lo.s32 	%r3, %r18, %r1, %r2;
	mov.u32 	%r19, %ctaid.y;
	mov.u32 	%r4, %ntid.y;
	mov.u32 	%r5, %tid.y;
	mad.lo.s32 	%r6, %r19, %r4, %r5;
	rem.s32 	%r20, %r6, %r17;
	rem.s32 	%r7, %r3, %r17;
	mul.lo.s32 	%r8, %r20, %r17;
	add.s32 	%r21, %r8, %r7;
	mul.wide.s32 	%rd7, %r21, 8;
	add.s64 	%rd8, %rd2, %rd7;
	ld.global.nc.f64 	%fd6, [%rd8];
	mul.lo.s32 	%r22, %r5, 144;
	mov.u32 	%r23, _ZZ17gray_scott_kernelPKdS0_PdS1_idddddE6tile_U;
	add.s32 	%r9, %r23, %r22;
	add.s32 	%r10, %r9, 144;
	shl.b32 	%r24, %r2, 3;
	add.s32 	%r11, %r10, %r24;
	st.shared.f64 	[%r11+8], %fd6;
	add.s64 	%rd9, %rd1, %rd7;
	ld.global.nc.f64 	%fd7, [%rd9];
	mov.u32 	%r25, _ZZ17gray_scott_kernelPKdS0_PdS1_idddddE6tile_V;
	add.s32 	%r12, %r25, %r22;
	add.s32 	%r13, %r12, 144;
	add.s32 	%r14, %r13, %r24;
	st.shared.f64 	[%r14+8], %fd7;
	setp.ne.s32 	%p1, %r5, 0;
	@%p1 bra 	$L__BB0_2;
	add.s32 	%r26, %r6, %r17;
	add.s32 	%r27, %r26, -1;
	rem.s32 	%r28, %r27, %r17;
	mad.lo.s32 	%r29, %r28, %r17, %r7;
	mul.wide.s32 	%rd10, %r29, 8;
	add.s64 	%rd11, %rd2, %rd10;
	ld.global.nc.f64 	%fd8, [%rd11];
	shl.b32 	%r30, %r2, 3;
	mov.u32 	%r31, _ZZ17gray_scott_kernelPKdS0_PdS1_idddddE6tile_U;
	add.s32 	%r32, %r31, %r30;
	st.shared.f64 	[%r32+8], %fd8;
	add.s64 	%rd12, %rd1, %rd10;
	ld.global.nc.f64 	%fd9, [%rd12];
	mov.u32 	%r33, _ZZ17gray_scott_kernelPKdS0_PdS1_idddddE6tile_V;
	add.s32 	%r34, %r33, %r30;
	st.shared.f64 	[%r34+8], %fd9;
$L__BB0_2:
	add.s32 	%r15, %r4, -1;
	setp.ne.s32 	%p2, %r5, %r15;
	@%p2 bra 	$L__BB0_4;
	add.s32 	%r35, %r6, %r17;
	add.s32 	%r36, %r35, 1;
	rem.s32 	%r37, %r36, %r17;
	mad.lo.s32 	%r38, %r37, %r17, %r7;
	mul.wide.s32 	%rd13, %r38, 8;
	add.s64 	%rd14, %rd2, %rd13;
	ld.global.nc.f64 	%fd10, [%rd14];
	shl.b32 	%r39, %r2, 3;
	mov.u32 	%r40, _ZZ17gray_scott_kernelPKdS0_PdS1_idddddE6tile_U;
	add.s32 	%r41, %r40, %r39;
	st.shared.f64 	[%r41+2456], %fd10;
	add.s64 	%rd15, %rd1, %rd13;
	ld.global.nc.f64 	%fd11, [%rd15];
	mov.u32 	%r42, _ZZ17gray_scott_kernelPKdS0_PdS1_idddddE6tile_V;
	add.s32 	%r43, %r42, %r39;
	st.shared.f64 	[%r43+2456], %fd11;
$L__BB0_4:
	setp.ne.s32 	%p3, %r2, 0;
	@%p3 bra 	$L__BB0_6;
	add.s32 	%r44, %r3, %r17;
	add.s32 	%r45, %r44, -1;
	rem.s32 	%r46, %r45, %r17;
	add.s32 	%r47, %r46, %r8;
	mul.wide.s32 	%rd16, %r47, 8;
	add.s64 	%rd17, %rd2, %rd16;
	ld.global.nc.f64 	%fd12, [%rd17];
	st.shared.f64 	[%r10], %fd12;
	add.s64 	%rd18, %rd1, %rd16;
	ld.global.nc.f64 	%fd13, [%rd18];
	st.shared.f64 	[%r13], %fd13;
$L__BB0_6:
	add.s32 	%r16, %r1, -1;
	setp.ne.s32 	%p4, %r2, %r16;
	@%p4 bra 	$L__BB0_8;
	add.s32 	%r48, %r3, %r17;
	add.s32 	%r49, %r48, 1;
	rem.s32 	%r50, %r49, %r17;
	add.s32 	%r51, %r50, %r8;
	mul.wide.s32 	%rd19, %r51, 8;
	add.s64 	%rd20, %rd2, %rd19;
	ld.global.nc.f64 	%fd14, [%rd20];
	st.shared.f64 	[%r9+280], %fd14;
	add.s64 	%rd21, %rd1, %rd19;
	ld.global.nc.f64 	%fd15, [%rd21];
	st.shared.f64 	[%r12+280], %fd15;
$L__BB0_8:
	or.b32  	%r52, %r2, %r5;
	setp.ne.s32 	%p5, %r52, 0;
	@%p5 bra 	$L__BB0_10;
	add.s32 	%r53, %r6, %r17;
	add.s32 	%r54, %r53, -1;
	rem.s32 	%r55, %r54, %r17;
	add.s32 	%r56, %r3, %r17;
	add.s32 	%r57, %r56, -1;
	rem.s32 	%r58, %r57, %r17;
	mad.lo.s32 	%r59, %r55, %r17, %r58;
	mul.wide.s32 	%rd22, %r59, 8;
	add.s64 	%rd23, %rd2, %rd22;
	ld.global.nc.f64 	%fd16, [%rd23];
	st.shared.f64 	[_ZZ17gray_scott_kernelPKdS0_PdS1_idddddE6tile_U], %fd16;
	add.s64 	%rd24, %rd1, %rd22;
	ld.global.nc.f64 	%fd17, [%rd24];
	st.shared.f64 	[_ZZ17gray_scott_kernelPKdS0_PdS1_idddddE6tile_V], %fd17;
$L__BB0_10:
	setp.ne.s32 	%p6, %r2, %r16;
	setp.ne.s32 	%p7, %r5, 0;
	or.pred  	%p8, %p7, %p6;
	@%p8 bra 	$L__BB0_12;
	add.s32 	%r60, %r6, %r17;
	add.s32 	%r61, %r60, -1;
	rem.s32 	%r62, %r61, %r17;
	add.s32 	%r63, %r3, %r17;
	add.s32 	%r64, %r63, 1;
	rem.s32 	%r65, %r64, %r17;
	mad.lo.s32 	%r66, %r62, %r17, %r65;
	mul.wide.s32 	%rd25, %r66, 8;
	add.s64 	%rd26, %rd2, %rd25;
	ld.global.nc.f64 	%fd18, [%rd26];
	st.shared.f64 	[_ZZ17gray_scott_kernelPKdS0_PdS1_idddddE6tile_U+136], %fd18;
	add.s64 	%rd27, %rd1, %rd25;
	ld.global.nc.f64 	%fd19, [%rd27];
	st.shared.f64 	[_ZZ17gray_scott_kernelPKdS0_PdS1_idddddE6tile_V+136], %fd19;
$L__BB0_12:
	setp.ne.s32 	%p9, %r2, 0;
	setp.ne.s32 	%p10, %r5, %r15;
	or.pred  	%p11, %p9, %p10;
	@%p11 bra 	$L__BB0_14;
	add.s32 	%r67, %r6, %r17;
	add.s32 	%r68, %r67, 1;
	rem.s32 	%r69, %r68, %r17;
	add.s32 	%r70, %r3, %r17;
	add.s32 	%r71, %r70, -1;
	rem.s32 	%r72, %r71, %r17;
	mad.lo.s32 	%r73, %r69, %r17, %r72;
	mul.wide.s32 	%rd28, %r73, 8;
	add.s64 	%rd29, %rd2, %rd28;
	ld.global.nc.f64 	%fd20, [%rd29];
	st.shared.f64 	[_ZZ17gray_scott_kernelPKdS0_PdS1_idddddE6tile_U+2448], %fd20;
	add.s64 	%rd30, %rd1, %rd28;
	ld.global.nc.f64 	%fd21, [%rd30];
	st.shared.f64 	[_ZZ17gray_scott_kernelPKdS0_PdS1_idddddE6tile_V+2448], %fd21;
$L__BB0_14:
	setp.ne.s32 	%p12, %r2, %r16;
	setp.ne.s32 	%p13, %r5, %r15;
	or.pred  	%p14, %p12, %p13;
	@%p14 bra 	$L__BB0_16;
	add.s32 	%r74, %r6, %r17;
	add.s32 	%r75, %r74, 1;
	rem.s32 	%r76, %r75, %r17;
	add.s32 	%r77, %r3, %r17;
	add.s32 	%r78, %r77, 1;
	rem.s32 	%r79, %r78, %r17;
	mad.lo.s32 	%r80, %r76, %r17, %r79;
	mul.wide.s32 	%rd31, %r80, 8;
	add.s64 	%rd32, %rd2, %rd31;
	ld.global.nc.f64 	%fd22, [%rd32];
	st.shared.f64 	[_ZZ17gray_scott_kernelPKdS0_PdS1_idddddE6tile_U+2584], %fd22;
	add.s64 	%rd33, %rd1, %rd31;
	ld.global.nc.f64 	%fd23, [%rd33];
	st.shared.f64 	[_ZZ17gray_scott_kernelPKdS0_PdS1_idddddE6tile_V+2584], %fd23;
$L__BB0_16:
	bar.sync 	0;
	max.s32 	%r81, %r6, %r3;
	setp.ge.s32 	%p15, %r81, %r17;
	@%p15 bra 	$L__BB0_18;
	ld.param.f64 	%fd58, [_Z17gray_scott_kernelPKdS0_PdS1_iddddd_param_6];
	ld.param.f64 	%fd57, [_Z17gray_scott_kernelPKdS0_PdS1_iddddd_param_5];
	ld.param.u64 	%rd40, [_Z17gray_scott_kernelPKdS0_PdS1_iddddd_param_3];
	ld.param.u64 	%rd39, [_Z17gray_scott_kernelPKdS0_PdS1_iddddd_param_2];
	ld.shared.f64 	%fd24, [%r11+8];
	ld.shared.f64 	%fd25, [%r14+8];
	ld.shared.f64 	%fd26, [%r11+152];
	ld.shared.f64 	%fd27, [%r11+-136];
	add.f64 	%fd28, %fd26, %fd27;
	ld.shared.f64 	%fd29, [%r11+16];
	add.f64 	%fd30, %fd28, %fd29;
	ld.shared.f64 	%fd31, [%r11];
	add.f64 	%fd32, %fd30, %fd31;
	mul.f64 	%fd33, %fd24, 0d4010000000000000;
	sub.f64 	%fd34, %fd32, %fd33;
	ld.shared.f64 	%fd35, [%r14+152];
	ld.shared.f64 	%fd36, [%r14+-136];
	add.f64 	%fd37, %fd35, %fd36;
	ld.shared.f64 	%fd38, [%r14+16];
	add.f64 	%fd39, %fd37, %fd38;
	ld.shared.f64 	%fd40, [%r14];
	add.f64 	%fd41, %fd39, %fd40;
	mul.f64 	%fd42, %fd25, 0d4010000000000000;
	sub.f64 	%fd43, %fd41, %fd42;
	mul.f64 	%fd44, %fd24, %fd25;
	mul.f64 	%fd45, %fd25, %fd44;
	mul.f64 	%fd46, %fd57, %fd34;
	sub.f64 	%fd47, %fd46, %fd45;
	mov.f64 	%fd48, 0d3FF0000000000000;
	sub.f64 	%fd49, %fd48, %fd24;
	fma.rn.f64 	%fd50, %fd3, %fd49, %fd47;
	fma.rn.f64 	%fd51, %fd5, %fd50, %fd24;
	mad.lo.s32 	%r82, %r17, %r6, %r3;
	cvta.to.global.u64 	%rd34, %rd39;
	mul.wide.s32 	%rd35, %r82, 8;
	add.s64 	%rd36, %rd34, %rd35;
	st.global.f64 	[%rd36], %fd51;
	fma.rn.f64 	%fd52, %fd58, %fd43, %fd45;
	add.f64 	%fd53, %fd3, %fd4;
	mul.f64 	%fd54, %fd53, %fd25;
	sub.f64 	%fd55, %fd52, %fd54;
	fma.rn.f64 	%fd56, %fd5, %fd55, %fd25;
	cvta.to.global.u64 	%rd37, %rd40;
	add.s64 	%rd38, %rd37, %rd35;
	st.global.f64 	[%rd38], %fd56;
$L__BB0_18:
	ret;

}


// ===== COMPILED SASS (sm_100) =====

	.target	sm_100

	.elftype	@"ET_EXEC"


//--------------------- .note.nv.tkinfo           --------------------------
	.section	.note.nv.tkinfo,"",@"SHT_NOTE"
	.sectionflags	@"SHF_NOTE_NV_TKINFO"
	.tkinfo
        /*0018*/ 	.word	0x00000002
        /*0030*/ 	.string	""
        /*0030*/ 	.string	"ptxas"
        /*0030*/ 	.string	"Cuda compilation tools, release 13.0, V13.0.88"
        /*0030*/ 	.string	"Build cuda_13.0.r13.0/compiler.36424714_0"
        /*0030*/ 	.string	"-arch sm_100 -m 64 "



//--------------------- .note.nv.cuinfo           --------------------------
	.section	.note.nv.cuinfo,"",@"SHT_NOTE"
	.sectionflags	@"SHF_NOTE_NV_CUINFO"
        /*0018*/ 	.short	0x0002
        /*001a*/ 	.short	0x0064
        /*001c*/ 	.short	0x0082
	.zero		2


//--------------------- .nv.info                  --------------------------
	.section	.nv.info,"",@"SHT_CUDA_INFO"
	.align	4


	//----- nvinfo : EIATTR_REGCOUNT
	.align		4
        /*0000*/ 	.byte	0x04, 0x2f
        /*0002*/ 	.short	(.L_1 - .L_0)
	.align		4
.L_0:
        /*0004*/ 	.word	index@(_Z17gray_scott_kernelPKdS0_PdS1_iddddd)
        /*0008*/ 	.word	0x00000020


	//----- nvinfo : EIATTR_FRAME_SIZE
	.align		4
.L_1:
        /*000c*/ 	.byte	0x04, 0x11
        /*000e*/ 	.short	(.L_3 - .L_2)
	.align		4
.L_2:
        /*0010*/ 	.word	index@(_Z17gray_scott_kernelPKdS0_PdS1_iddddd)
        /*0014*/ 	.word	0x00000000


	//----- nvinfo : EIATTR_MIN_STACK_SIZE
	.align		4
.L_3:
        /*0018*/ 	.byte	0x04, 0x12
        /*001a*/ 	.short	(.L_5 - .L_4)
	.align		4
.L_4:
        /*001c*/ 	.word	index@(_Z17gray_scott_kernelPKdS0_PdS1_iddddd)
        /*0020*/ 	.word	0x00000000
.L_5:


//--------------------- .nv.compat                --------------------------
	.section	.nv.compat,"",@"SHT_CUDA_COMPAT_INFO"
	.align	4
        /*0000*/ 	.byte	0x02, 0x09, 0x00, 0x00, 0x02, 0x02, 0x01, 0x00, 0x02, 0x05, 0x05, 0x00, 0x03, 0x07, 0x01, 0x01
        /*0010*/ 	.byte	0x02, 0x03, 0x00, 0x00, 0x02, 0x06, 0x01, 0x00, 0x04, 0x0b, 0x08, 0x00, 0x01, 0x00, 0x00, 0x00
        /*0020*/ 	.byte	0x00, 0x00, 0x00, 0x00


//--------------------- .nv.info._Z17gray_scott_kernelPKdS0_PdS1_iddddd --------------------------
	.section	.nv.info._Z17gray_scott_kernelPKdS0_PdS1_iddddd,"",@"SHT_CUDA_INFO"
	.sectionflags	@""
	.align	4


	//----- nvinfo : EIATTR_CUDA_API_VERSION
	.align		4
        /*0000*/ 	.byte	0x04, 0x37
        /*0002*/ 	.short	(.L_7 - .L_6)
.L_6:
        /*0004*/ 	.word	0x00000082


	//----- nvinfo : EIATTR_KPARAM_INFO
	.align		4
.L_7:
        /*0008*/ 	.byte	0x04, 0x17
        /*000a*/ 	.short	(.L_9 - .L_8)
.L_8:
        /*000c*/ 	.word	0x00000000
        /*0010*/ 	.short	0x0009
        /*0012*/ 	.short	0x0048
        /*0014*/ 	.byte	0x00, 0xf0, 0x21, 0x00


	//----- nvinfo : EIATTR_KPARAM_INFO
	.align		4
.L_9:
        /*0018*/ 	.byte	0x04, 0x17
        /*001a*/ 	.short	(.L_11 - .L_10)
.L_10:
        /*001c*/ 	.word	0x00000000
        /*0020*/ 	.short	0x0008
        /*0022*/ 	.short	0x0040
        /*0024*/ 	.byte	0x00, 0xf0, 0x21, 0x00


	//----- nvinfo : EIATTR_KPARAM_INFO
	.align		4
.L_11:
        /*0028*/ 	.byte	0x04, 0x17
        /*002a*/ 	.short	(.L_13 - .L_12)
.L_12:
        /*002c*/ 	.word	0x00000000
        /*0030*/ 	.short	0x0007
        /*0032*/ 	.short	0x0038
        /*0034*/ 	.byte	0x00, 0xf0, 0x21, 0x00


	//----- nvinfo : EIATTR_KPARAM_INFO
	.align		4
.L_13:
        /*0038*/ 	.byte	0x04, 0x17
        /*003a*/ 	.short	(.L_15 - .L_14)
.L_14:
        /*003c*/ 	.word	0x00000000
        /*0040*/ 	.short	0x0006
        /*0042*/ 	.short	0x0030
        /*0044*/ 	.byte	0x00, 0xf0, 0x21, 0x00


	//----- nvinfo : EIATTR_KPARAM_INFO
	.align		4
.L_15:
        /*0048*/ 	.byte	0x04, 0x17
        /*004a*/ 	.short	(.L_17 - .L_16)
.L_16:
        /*004c*/ 	.word	0x00000000
        /*0050*/ 	.short	0x0005
        /*0052*/ 	.short	0x0028
        /*0054*/ 	.byte	0x00, 0xf0, 0x21, 0x00


	//----- nvinfo : EIATTR_KPARAM_INFO
	.align		4
.L_17:
        /*0058*/ 	.byte	0x04, 0x17
        /*005a*/ 	.short	(.L_19 - .L_18)
.L_18:
        /*005c*/ 	.word	0x00000000
        /*0060*/ 	.short	0x0004
        /*0062*/ 	.short	0x0020
        /*0064*/ 	.byte	0x00, 0xf0, 0x11, 0x00


	//----- nvinfo : EIATTR_KPARAM_INFO
	.align		4
.L_19:
        /*0068*/ 	.byte	0x04, 0x17
        /*006a*/ 	.short	(.L_21 - .L_20)
.L_20:
        /*006c*/ 	.word	0x00000000
        /*0070*/ 	.short	0x0003
        /*0072*/ 	.short	0x0018
        /*0074*/ 	.byte	0x00, 0xf5, 0x21, 0x00


	//----- nvinfo : EIATTR_KPARAM_INFO
	.align		4
.L_21:
        /*0078*/ 	.byte	0x04, 0x17
        /*007a*/ 	.short	(.L_23 - .L_22)
.L_22:
        /*007c*/ 	.word	0x00000000
        /*0080*/ 	.short	0x0002
        /*0082*/ 	.short	0x0010
        /*0084*/ 	.byte	0x00, 0xf5, 0x21, 0x00


	//----- nvinfo : EIATTR_KPARAM_INFO
	.align		4
.L_23:
        /*0088*/ 	.byte	0x04, 0x17
        /*008a*/ 	.short	(.L_25 - .L_24)
.L_24:
        /*008c*/ 	.word	0x00000000
        /*0090*/ 	.short	0x0001
        /*0092*/ 	.short	0x0008
        /*0094*/ 	.byte	0x00, 0xf5, 0x21, 0x00


	//----- nvinfo : EIATTR_KPARAM_INFO
	.align		4
.L_25:
        /*0098*/ 	.byte	0x04, 0x17
        /*009a*/ 	.short	(.L_27 - .L_26)
.L_26:
        /*009c*/ 	.word	0x00000000
        /*00a0*/ 	.short	0x0000
        /*00a2*/ 	.short	0x0000
        /*00a4*/ 	.byte	0x00, 0xf5, 0x21, 0x00


	//----- nvinfo : EIATTR_SPARSE_MMA_MASK
	.align		4
.L_27:
        /*00a8*/ 	.byte	0x03, 0x50
        /*00aa*/ 	.short	0x0000


	//----- nvinfo : EIATTR_MAXREG_COUNT
	.align		4
        /*00ac*/ 	.byte	0x03, 0x1b
        /*00ae*/ 	.short	0x00ff


	//----- nvinfo : EIATTR_NUM_BARRIERS
	.align		4
        /*00b0*/ 	.byte	0x02, 0x4c
        /*00b2*/ 	.byte	0x01
	.zero		1


	//----- nvinfo : EIATTR_MERCURY_ISA_VERSION
	.align		4
        /*00b4*/ 	.byte	0x03, 0x5f
        /*00b6*/ 	.short	0x0101


	//----- nvinfo : EIATTR_VRC_CTA_INIT_COUNT
	.align		4
        /*00b8*/ 	.byte	0x02, 0x4a
	.zero		1
	.zero		1


	//----- nvinfo : EIATTR_EXIT_INSTR_OFFSETS
	.align		4
        /*00bc*/ 	.byte	0x04, 0x1c
        /*00be*/ 	.short	(.L_29 - .L_28)


	//   ....[0]....
.L_28:
        /*00c0*/ 	.word	0x000012f0


	//   ....[1]....
        /*00c4*/ 	.word	0x00001570


	//----- nvinfo : EIATTR_CRS_STACK_SIZE
	.align		4
.L_29:
        /*00c8*/ 	.byte	0x04, 0x1e
        /*00ca*/ 	.short	(.L_31 - .L_30)
.L_30:
        /*00cc*/ 	.word	0x00000000


	//----- nvinfo : EIATTR_CBANK_PARAM_SIZE
	.align		4
.L_31:
        /*00d0*/ 	.byte	0x03, 0x19
        /*00d2*/ 	.short	0x0050


	//----- nvinfo : EIATTR_PARAM_CBANK
	.align		4
        /*00d4*/ 	.byte	0x04, 0x0a
        /*00d6*/ 	.short	(.L_33 - .L_32)
	.align		4
.L_32:
        /*00d8*/ 	.word	index@(.nv.constant0._Z17gray_scott_kernelPKdS0_PdS1_iddddd)
        /*00dc*/ 	.short	0x0380
        /*00de*/ 	.short	0x0050


	//----- nvinfo : EIATTR_SW_WAR
	.align		4
.L_33:
        /*00e0*/ 	.byte	0x04, 0x36
        /*00e2*/ 	.short	(.L_35 - .L_34)
.L_34:
        /*00e4*/ 	.word	0x00000008
.L_35:


//--------------------- .nv.callgraph             --------------------------
	.section	.nv.callgraph,"",@"SHT_CUDA_CALLGRAPH"
	.align	4
	.sectionentsize	8
	.align		4
        /*0000*/ 	.word	0x00000000
	.align		4
        /*0004*/ 	.word	0xffffffff
	.align		4
        /*0008*/ 	.word	0x00000000
	.align		4
        /*000c*/ 	.word	0xfffffffe
	.align		4
        /*0010*/ 	.word	0x00000000
	.align		4
        /*0014*/ 	.word	0xfffffffd
	.align		4
        /*0018*/ 	.word	0x00000000
	.align		4
        /*001c*/ 	.word	0xfffffffc


//--------------------- .text._Z17gray_scott_kernelPKdS0_PdS1_iddddd --------------------------
	.section	.text._Z17gray_scott_kernelPKdS0_PdS1_iddddd,"ax",@progbits
	.align	128
        .global         _Z17gray_scott_kernelPKdS0_PdS1_iddddd
        .type           _Z17gray_scott_kernelPKdS0_PdS1_iddddd,@function
        .size           _Z17gray_scott_kernelPKdS0_PdS1_iddddd,(.L_x_17 - _Z17gray_scott_kernelPKdS0_PdS1_iddddd)
        .other          _Z17gray_scott_kernelPKdS0_PdS1_iddddd,@"STO_CUDA_ENTRY STV_DEFAULT"
_Z17gray_scott_kernelPKdS0_PdS1_iddddd:
.text._Z17gray_scott_kernelPKdS0_PdS1_iddddd:
[----:B------:R-:W-:Y:S08]  /*0000*/  LDC R1, c[0x0][0x37c] ;  /* 0x0000df00ff017b82 */ /* 0x000ff00000000800 */
[----:B------:R-:W0:Y:S01]  /*0010*/  LDC R8, c[0x0][0x3a0] ;  /* 0x0000e800ff087b82 */ /* 0x000e220000000800 */
[----:B------:R-:W1:Y:S01]  /*0020*/  S2R R10, SR_TID.Y ;  /* 0x00000000000a7919 */ /* 0x000e620000002200 */
[----:B------:R-:W-:Y:S01]  /*0030*/  IMAD.MOV.U32 R22, RZ, RZ, RZ ;  /* 0x000000ffff167224 */ /* 0x000fe200078e00ff */
[----:B------:R-:W2:Y:S05]  /*0040*/  S2R R20, SR_TID.X ;  /* 0x0000000000147919 */ /* 0x000eaa0000002100 */
[----:B------:R-:W2:Y:S08]  /*0050*/  LDC R5, c[0x0][0x360] ;  /* 0x0000d800ff057b82 */ /* 0x000eb00000000800 */
[----:B------:R-:W1:Y:S01]  /*0060*/  S2UR UR5, SR_CTAID.Y ;  /* 0x00000000000579c3 */ /* 0x000e620000002600 */
[----:B0-----:R-:W-:-:S07]  /*0070*/  IABS R9, R8 ;  /* 0x0000000800097213 */ /* 0x001fce0000000000 */
[----:B------:R-:W1:Y:S01]  /*0080*/  LDC R3, c[0x0][0x364] ;  /* 0x0000d900ff037b82 */ /* 0x000e620000000800 */
[----:B------:R-:W-:Y:S01]  /*0090*/  ISETP.NE.AND P4, PT, R8, RZ, PT ;  /* 0x000000ff0800720c */ /* 0x000fe20003f85270 */
[----:B------:R-:W0:Y:S06]  /*00a0*/  I2F.RP R0, R9 ;  /* 0x0000000900007306 */ /* 0x000e2c0000209400 */
[----:B------:R-:W2:Y:S08]  /*00b0*/  S2UR UR4, SR_CTAID.X ;  /* 0x00000000000479c3 */ /* 0x000eb00000002500 */
[----:B------:R-:W3:Y:S01]  /*00c0*/  LDC.64 R12, c[0x0][0x380] ;  /* 0x0000e000ff0c7b82 */ /* 0x000ee20000000a00 */
[----:B0-----:R-:W0:Y:S01]  /*00d0*/  MUFU.RCP R0, R0 ;  /* 0x0000000000007308 */ /* 0x001e220000001000 */
[----:B-1----:R-:W-:-:S06]  /*00e0*/  IMAD R11, R3, UR5, R10 ;  /* 0x00000005030b7c24 */ /* 0x002fcc000f8e020a */
[----:B------:R-:W1:Y:S01]  /*00f0*/  LDC.64 R14, c[0x0][0x388] ;  /* 0x0000e200ff0e7b82 */ /* 0x000e620000000a00 */
[----:B------:R-:W-:Y:S01]  /*0100*/  IABS R4, R11 ;  /* 0x0000000b00047213 */ /* 0x000fe20000000000 */
[----:B--2---:R-:W-:Y:S01]  /*0110*/  IMAD R21, R5, UR4, R20 ;  /* 0x0000000405157c24 */ /* 0x004fe2000f8e0214 */
[----:B------:R-:W2:Y:S01]  /*0120*/  LDCU.64 UR4, c[0x0][0x358] ;  /* 0x00006b00ff0477ac */ /* 0x000ea20008000a00 */
[----:B0-----:R-:W-:-:S03]  /*0130*/  VIADD R23, R0, 0xffffffe ;  /* 0x0ffffffe00177836 */ /* 0x001fc60000000000 */
[----:B------:R-:W-:Y:S02]  /*0140*/  IABS R6, R21 ;  /* 0x0000001500067213 */ /* 0x000fe40000000000 */
[----:B------:R-:W-:Y:S01]  /*0150*/  ISETP.GE.AND P3, PT, R21, RZ, PT ;  /* 0x000000ff1500720c */ /* 0x000fe20003f66270 */
[----:B------:R-:W0:Y:S02]  /*0160*/  F2I.FTZ.U32.TRUNC.NTZ R23, R23 ;  /* 0x0000001700177305 */ /* 0x000e24000021f000 */
[----:B0-----:R-:W-:-:S04]  /*0170*/  IMAD.MOV R2, RZ, RZ, -R23 ;  /* 0x000000ffff027224 */ /* 0x001fc800078e0a17 */
[----:B------:R-:W-:-:S04]  /*0180*/  IMAD R7, R2, R9, RZ ;  /* 0x0000000902077224 */ /* 0x000fc800078e02ff */
[----:B------:R-:W-:Y:S01]  /*0190*/  IMAD.HI.U32 R22, R23, R7, R22 ;  /* 0x0000000717167227 */ /* 0x000fe200078e0016 */
[----:B------:R-:W-:-:S05]  /*01a0*/  LOP3.LUT R23, RZ, R8, RZ, 0x33, !PT ;  /* 0x00000008ff177212 */ /* 0x000fca00078e33ff */
[----:B------:R-:W-:-:S04]  /*01b0*/  IMAD.HI.U32 R0, R22, R4, RZ ;  /* 0x0000000416007227 */ /* 0x000fc800078e00ff */
[----:B------:R-:W-:Y:S01]  /*01c0*/  IMAD.HI.U32 R2, R22, R6, RZ ;  /* 0x0000000616027227 */ /* 0x000fe200078e00ff */
[----:B------:R-:W-:-:S03]  /*01d0*/  IADD3 R0, PT, PT, -R0, RZ, RZ ;  /* 0x000000ff00007210 */ /* 0x000fc60007ffe1ff */
[----:B------:R-:W-:Y:S02]  /*01e0*/  IMAD.MOV R2, RZ, RZ, -R2 ;  /* 0x000000ffff027224 */ /* 0x000fe400078e0a02 */
[C---:B------:R-:W-:Y:S02]  /*01f0*/  IMAD R0, R9.reuse, R0, R4 ;  /* 0x0000000009007224 */ /* 0x040fe400078e0204 */
[----:B------:R-:W-:-:S03]  /*0200*/  IMAD R2, R9, R2, R6 ;  /* 0x0000000209027224 */ /* 0x000fc600078e0206 */
[C---:B------:R-:W-:Y:S02]  /*0210*/  ISETP.GT.U32.AND P0, PT, R9.reuse, R0, PT ;  /* 0x000000000900720c */ /* 0x040fe40003f04070 */
[----:B------:R-:W-:-:S11]  /*0220*/  ISETP.GT.U32.AND P1, PT, R9, R2, PT ;  /* 0x000000020900720c */ /* 0x000fd60003f24070 */
[----:B------:R-:W-:Y:S02]  /*0230*/  @!P0 IMAD.IADD R0, R0, 0x1, -R9 ;  /* 0x0000000100008824 */ /* 0x000fe400078e0a09 */
[----:B------:R-:W-:Y:S02]  /*0240*/  @!P1 IADD3 R2, PT, PT, R2, -R9, RZ ;  /* 0x8000000902029210 */ /* 0x000fe40007ffe0ff */
[----:B------:R-:W-:Y:S02]  /*0250*/  ISETP.GE.AND P1, PT, R11, RZ, PT ;  /* 0x000000ff0b00720c */ /* 0x000fe40003f26270 */
[C---:B------:R-:W-:Y:S02]  /*0260*/  ISETP.GT.U32.AND P0, PT, R9.reuse, R0, PT ;  /* 0x000000000900720c */ /* 0x040fe40003f04070 */
[----:B------:R-:W-:-:S11]  /*0270*/  ISETP.GT.U32.AND P2, PT, R9, R2, PT ;  /* 0x000000020900720c */ /* 0x000fd60003f44070 */
[--C-:B------:R-:W-:Y:S02]  /*0280*/  @!P0 IMAD.IADD R0, R0, 0x1, -R9.reuse ;  /* 0x0000000100008824 */ /* 0x100fe400078e0a09 */
[----:B------:R-:W-:-:S03]  /*0290*/  @!P2 IMAD.IADD R2, R2, 0x1, -R9 ;  /* 0x000000010202a824 */ /* 0x000fc600078e0a09 */
[----:B------:R-:W-:Y:S01]  /*02a0*/  @!P1 IADD3 R0, PT, PT, -R0, RZ, RZ ;  /* 0x000000ff00009210 */ /* 0x000fe20007ffe1ff */
[----:B------:R-:W-:-:S03]  /*02b0*/  @!P3 IMAD.MOV R2, RZ, RZ, -R2 ;  /* 0x000000ffff02b224 */ /* 0x000fc600078e0a02 */
[C---:B------:R-:W-:Y:S02]  /*02c0*/  SEL R25, R23.reuse, R0, !P4 ;  /* 0x0000000017197207 */ /* 0x040fe40006000000 */
[----:B------:R-:W-:-:S05]  /*02d0*/  SEL R27, R23, R2, !P4 ;  /* 0x00000002171b7207 */ /* 0x000fca0006000000 */
[----:B------:R-:W-:-:S04]  /*02e0*/  IMAD R17, R25, R8, R27 ;  /* 0x0000000819117224 */ /* 0x000fc800078e021b */
[----:B---3--:R-:W-:-:S04]  /*02f0*/  IMAD.WIDE R18, R17, 0x8, R12 ;  /* 0x0000000811127825 */ /* 0x008fc800078e020c */
[----:B-1----:R-:W-:Y:S02]  /*0300*/  IMAD.WIDE R16, R17, 0x8, R14 ;  /* 0x0000000811107825 */ /* 0x002fe400078e020e */
[----:B--2---:R-:W2:Y:S04]  /*0310*/  LDG.E.64.CONSTANT R18, desc[UR4][R18.64] ;  /* 0x0000000412127981 */ /* 0x004ea8000c1e9b00 */
[----:B------:R-:W3:Y:S01]  /*0320*/  LDG.E.64.CONSTANT R16, desc[UR4][R16.64] ;  /* 0x0000000410107981 */ /* 0x000ee2000c1e9b00 */
[----:B------:R-:W-:Y:S01]  /*0330*/  MOV R7, 0x400 ;  /* 0x0000040000077802 */ /* 0x000fe20000000f00 */
[----:B------:R-:W-:Y:S01]  /*0340*/  VIADD R5, R5, 0xffffffff ;  /* 0xffffffff05057836 */ /* 0x000fe20000000000 */
[----:B------:R-:W-:Y:S01]  /*0350*/  IADD3 R3, PT, PT, R3, -0x1, RZ ;  /* 0xffffffff03037810 */ /* 0x000fe20007ffe0ff */
[----:B------:R-:W0:Y:S01]  /*0360*/  S2R R0, SR_CgaCtaId ;  /* 0x0000000000007919 */ /* 0x000e220000008800 */
[C---:B------:R-:W-:Y:S01]  /*0370*/  ISETP.NE.AND P2, PT, R10.reuse, RZ, PT ;  /* 0x000000ff0a00720c */ /* 0x040fe20003f45270 */
[----:B------:R-:W-:Y:S01]  /*0380*/  VIADD R6, R7, 0xa20 ;  /* 0x00000a2007067836 */ /* 0x000fe20000000000 */
[----:B------:R-:W-:Y:S01]  /*0390*/  ISETP.NE.AND P0, PT, R10, R3, PT ;  /* 0x000000030a00720c */ /* 0x000fe20003f05270 */
[----:B------:R-:W-:Y:S01]  /*03a0*/  BSSY.RECONVERGENT B0, `(.L_x_0) ;  /* 0x0000021000007945 */ /* 0x000fe20003800200 */
[----:B------:R-:W-:-:S02]  /*03b0*/  ISETP.NE.AND P1, PT, R20, RZ, PT ;  /* 0x000000ff1400720c */ /* 0x000fc40003f25270 */
[----:B------:R-:W-:Y:S02]  /*03c0*/  ISETP.NE.AND P5, PT, R20, R5, PT ;  /* 0x000000051400720c */ /* 0x000fe40003fa5270 */
[C---:B0-----:R-:W-:Y:S02]  /*03d0*/  LEA R7, R0.reuse, R7, 0x18 ;  /* 0x0000000700077211 */ /* 0x041fe400078ec0ff */
[----:B------:R-:W-:-:S03]  /*03e0*/  LEA R6, R0, R6, 0x18 ;  /* 0x0000000600067211 */ /* 0x000fc600078ec0ff */
[C---:B------:R-:W-:Y:S02]  /*03f0*/  IMAD R4, R10.reuse, 0x90, R7 ;  /* 0x000000900a047824 */ /* 0x040fe400078e0207 */
[----:B------:R-:W-:Y:S02]  /*0400*/  IMAD R3, R10, 0x90, R6 ;  /* 0x000000900a037824 */ /* 0x000fe400078e0206 */
[----:B------:R-:W-:-:S03]  /*0410*/  IMAD R2, R20, 0x8, R4 ;  /* 0x0000000814027824 */ /* 0x000fc600078e0204 */
[----:B------:R-:W-:Y:S02]  /*0420*/  LEA R0, R20, R3, 0x3 ;  /* 0x0000000314007211 */ /* 0x000fe400078e18ff */
[----:B--2---:R0:W-:Y:S04]  /*0430*/  STS.64 [R2+0x98], R18 ;  /* 0x0000981202007388 */ /* 0x0041e80000000a00 */
[----:B---3--:R0:W-:Y:S01]  /*0440*/  STS.64 [R0+0x98], R16 ;  /* 0x0000981000007388 */ /* 0x0081e20000000a00 */
[----:B------:R-:W-:Y:S05]  /*0450*/  @P2 BRA `(.L_x_1) ;  /* 0x0000000000542947 */ /* 0x000fea0003800000 */
[----:B0-----:R-:W-:-:S04]  /*0460*/  IADD3 R18, PT, PT, R11, -0x1, R8 ;  /* 0xffffffff0b127810 */ /* 0x001fc80007ffe008 */
[----:B------:R-:W-:Y:S02]  /*0470*/  IABS R17, R18 ;  /* 0x0000001200117213 */ /* 0x000fe40000000000 */
[----:B------:R-:W-:-:S03]  /*0480*/  ISETP.GE.AND P3, PT, R18, RZ, PT ;  /* 0x000000ff1200720c */ /* 0x000fc60003f66270 */
[----:B------:R-:W-:-:S04]  /*0490*/  IMAD.HI.U32 R16, R22, R17, RZ ;  /* 0x0000001116107227 */ /* 0x000fc800078e00ff */
[----:B------:R-:W-:-:S04]  /*04a0*/  IMAD.MOV R16, RZ, RZ, -R16 ;  /* 0x000000ffff107224 */ /* 0x000fc800078e0a10 */
[----:B------:R-:W-:-:S05]  /*04b0*/  IMAD R16, R9, R16, R17 ;  /* 0x0000001009107224 */ /* 0x000fca00078e0211 */
[----:B------:R-:W-:-:S13]  /*04c0*/  ISETP.GT.U32.AND P2, PT, R9, R16, PT ;  /* 0x000000100900720c */ /* 0x000fda0003f44070 */
[----:B------:R-:W-:-:S05]  /*04d0*/  @!P2 IMAD.IADD R16, R16, 0x1, -R9 ;  /* 0x000000011010a824 */ /* 0x000fca00078e0a09 */
[----:B------:R-:W-:-:S13]  /*04e0*/  ISETP.GT.U32.AND P2, PT, R9, R16, PT ;  /* 0x000000100900720c */ /* 0x000fda0003f44070 */
[----:B------:R-:W-:-:S05]  /*04f0*/  @!P2 IADD3 R16, PT, PT, R16, -R9, RZ ;  /* 0x800000091010a210 */ /* 0x000fca0007ffe0ff */
[----:B------:R-:W-:-:S05]  /*0500*/  @!P3 IMAD.MOV R16, RZ, RZ, -R16 ;  /* 0x000000ffff10b224 */ /* 0x000fca00078e0a10 */
[----:B------:R-:W-:-:S05]  /*0510*/  SEL R16, R23, R16, !P4 ;  /* 0x0000001017107207 */ /* 0x000fca0006000000 */
[----:B------:R-:W-:-:S04]  /*0520*/  IMAD R19, R16, R8, R27 ;  /* 0x0000000810137224 */ /* 0x000fc800078e021b */
[----:B------:R-:W-:-:S04]  /*0530*/  IMAD.WIDE R16, R19, 0x8, R12 ;  /* 0x0000000813107825 */ /* 0x000fc800078e020c */
[----:B------:R-:W-:Y:S02]  /*0540*/  IMAD.WIDE R18, R19, 0x8, R14 ;  /* 0x0000000813127825 */ /* 0x000fe400078e020e */
[----:B------:R-:W2:Y:S04]  /*0550*/  LDG.E.64.CONSTANT R16, desc[UR4][R16.64] ;  /* 0x0000000410107981 */ /* 0x000ea8000c1e9b00 */
[----:B------:R-:W3:Y:S01]  /*0560*/  LDG.E.64.CONSTANT R18, desc[UR4][R18.64] ;  /* 0x0000000412127981 */ /* 0x000ee2000c1e9b00 */
[C---:B------:R-:W-:Y:S01]  /*0570*/  IMAD R29, R20.reuse, 0x8, R7 ;  /* 0x00000008141d7824 */ /* 0x040fe200078e0207 */
[----:B------:R-:W-:-:S04]  /*0580*/  LEA R24, R20, R6, 0x3 ;  /* 0x0000000614187211 */ /* 0x000fc800078e18ff */
[----:B--2---:R1:W-:Y:S04]  /*0590*/  STS.64 [R29+0x8], R16 ;  /* 0x000008101d007388 */ /* 0x0043e80000000a00 */
[----:B---3--:R1:W-:Y:S02]  /*05a0*/  STS.64 [R24+0x8], R18 ;  /* 0x0000081218007388 */ /* 0x0083e40000000a00 */
.L_x_1:
[----:B------:R-:W-:Y:S05]  /*05b0*/  BSYNC.RECONVERGENT B0 ;  /* 0x0000000000007941 */ /* 0x000fea0003800200 */
.L_x_0:
[----:B------:R-:W-:Y:S04]  /*05c0*/  BSSY.RECONVERGENT B0, `(.L_x_2) ;  /* 0x0000017000007945 */ /* 0x000fe80003800200 */
[----:B------:R-:W-:Y:S05]  /*05d0*/  @P0 BRA `(.L_x_3) ;  /* 0x0000000000540947 */ /* 0x000fea0003800000 */
[----:B01----:R-:W-:-:S05]  /*05e0*/  IMAD.X R18, R11, 0x1, R8, PT ;  /* 0x000000010b127824 */ /* 0x003fca00038e0608 */
[----:B------:R-:W-:Y:S02]  /*05f0*/  IABS R17, R18 ;  /* 0x0000001200117213 */ /* 0x000fe40000000000 */
[----:B------:R-:W-:-:S03]  /*0600*/  ISETP.GE.AND P3, PT, R18, RZ, PT ;  /* 0x000000ff1200720c */ /* 0x000fc60003f66270 */
[----:B------:R-:W-:-:S04]  /*0610*/  IMAD.HI.U32 R16, R22, R17, RZ ;  /* 0x0000001116107227 */ /* 0x000fc800078e00ff */
[----:B------:R-:W-:-:S04]  /*0620*/  IMAD.MOV R16, RZ, RZ, -R16 ;  /* 0x000000ffff107224 */ /* 0x000fc800078e0a10 */
[----:B------:R-:W-:-:S05]  /*0630*/  IMAD R16, R9, R16, R17 ;  /* 0x0000001009107224 */ /* 0x000fca00078e0211 */
[----:B------:R-:W-:-:S13]  /*0640*/  ISETP.GT.U32.AND P2, PT, R9, R16, PT ;  /* 0x000000100900720c */ /* 0x000fda0003f44070 */
[----:B------:R-:W-:-:S04]  /*0650*/  @!P2 IADD3 R16, PT, PT, R16, -R9, RZ ;  /* 0x800000091010a210 */ /* 0x000fc80007ffe0ff */
[----:B------:R-:W-:-:S13]  /*0660*/  ISETP.GT.U32.AND P2, PT, R9, R16, PT ;  /* 0x000000100900720c */ /* 0x000fda0003f44070 */
[----:B------:R-:W-:-:S04]  /*0670*/  @!P2 IMAD.IADD R16, R16, 0x1, -R9 ;  /* 0x000000011010a824 */ /* 0x000fc800078e0a09 */
[----:B------:R-:W-:-:S05]  /*0680*/  @!P3 IMAD.MOV R16, RZ, RZ, -R16 ;  /* 0x000000ffff10b224 */ /* 0x000fca00078e0a10 */
[----:B------:R-:W-:-:S05]  /*0690*/  SEL R16, R23, R16, !P4 ;  /* 0x0000001017107207 */ /* 0x000fca0006000000 */
[----:B------:R-:W-:-:S04]  /*06a0*/  IMAD R17, R16, R8, R27 ;  /* 0x0000000810117224 */ /* 0x000fc800078e021b */
[----:B------:R-:W-:-:S04]  /*06b0*/  IMAD.WIDE R18, R17, 0x8, R12 ;  /* 0x0000000811127825 */ /* 0x000fc800078e020c */
[----:B------:R-:W-:Y:S02]  /*06c0*/  IMAD.WIDE R16, R17, 0x8, R14 ;  /* 0x0000000811107825 */ /* 0x000fe400078e020e */
[----:B------:R-:W2:Y:S04]  /*06d0*/  LDG.E.64.CONSTANT R18, desc[UR4][R18.64] ;  /* 0x0000000412127981 */ /* 0x000ea8000c1e9b00 */
[----:B------:R-:W3:Y:S01]  /*06e0*/  LDG.E.64.CONSTANT R16, desc[UR4][R16.64] ;  /* 0x0000000410107981 */ /* 0x000ee2000c1e9b00 */
[C---:B------:R-:W-:Y:S01]  /*06f0*/  LEA R27, R20.reuse, R7, 0x3 ;  /* 0x00000007141b7211 */ /* 0x040fe200078e18ff */
[----:B------:R-:W-:-:S04]  /*0700*/  IMAD R29, R20, 0x8, R6 ;  /* 0x00000008141d7824 */ /* 0x000fc800078e0206 */
[----:B--2---:R2:W-:Y:S04]  /*0710*/  STS.64 [R27+0x998], R18 ;  /* 0x000998121b007388 */ /* 0x0045e80000000a00 */
[----:B---3--:R2:W-:Y:S02]  /*0720*/  STS.64 [R29+0x998], R16 ;  /* 0x000998101d007388 */ /* 0x0085e40000000a00 */
.L_x_3:
[----:B------:R-:W-:Y:S05]  /*0730*/  BSYNC.RECONVERGENT B0 ;  /* 0x0000000000007941 */ /* 0x000fea0003800200 */
.L_x_2:
[----:B------:R-:W-:Y:S01]  /*0740*/  BSSY.RECONVERGENT B0, `(.L_x_4) ;  /* 0x0000017000007945 */ /* 0x000fe20003800200 */
[----:B------:R-:W-:Y:S02]  /*0750*/  LOP3.LUT P3, RZ, R20, R10, RZ, 0xfc, !PT ;  /* 0x0000000a14ff7212 */ /* 0x000fe4000786fcff */
[----:B------:R-:W-:Y:S01]  /*0760*/  ISETP.NE.OR P2, PT, R10, RZ, P5 ;  /* 0x000000ff0a00720c */ /* 0x000fe20002f45670 */
[----:B------:R-:W-:-:S12]  /*0770*/  @P1 BRA `(.L_x_5) ;  /* 0x00000000004c1947 */ /* 0x000fd80003800000 */
[----:B012---:R-:W-:-:S04]  /*0780*/  IADD3 R16, PT, PT, R21, -0x1, R8 ;  /* 0xffffffff15107810 */ /* 0x007fc80007ffe008 */
        /* <DEDUP_REMOVED lines=15> */
[----:B------:R-:W3:Y:S04]  /*0880*/  LDG.E.64.CONSTANT R16, desc[UR4][R16.64] ;  /* 0x0000000410107981 */ /* 0x000ee8000c1e9b00 */
[----:B--2---:R4:W-:Y:S04]  /*0890*/  STS.64 [R4+0x90], R18 ;  /* 0x0000901204007388 */ /* 0x0049e80000000a00 */
[----:B---3--:R4:W-:Y:S02]  /*08a0*/  STS.64 [R3+0x90], R16 ;  /* 0x0000901003007388 */ /* 0x0089e40000000a00 */
.L_x_5:
[----:B------:R-:W-:Y:S05]  /*08b0*/  BSYNC.RECONVERGENT B0 ;  /* 0x0000000000007941 */ /* 0x000fea0003800200 */
.L_x_4:
[----:B------:R-:W-:Y:S01]  /*08c0*/  BSSY.RECONVERGENT B0, `(.L_x_6) ;  /* 0x0000018000007945 */ /* 0x000fe20003800200 */
[C---:B------:R-:W-:Y:S02]  /*08d0*/  ISETP.NE.OR P1, PT, R20.reuse, R5, P0 ;  /* 0x000000051400720c */ /* 0x040fe40000725670 */
[----:B------:R-:W-:Y:S02]  /*08e0*/  ISETP.NE.OR P0, PT, R20, RZ, P0 ;  /* 0x000000ff1400720c */ /* 0x000fe40000705670 */
[----:B------:R-:W-:Y:S01]  /*08f0*/  VIMNMX R5, PT, PT, R21, R11, !PT ;  /* 0x0000000b15057248 */ /* 0x000fe20007fe0100 */
[----:B------:R-:W-:Y:S10]  /*0900*/  @P5 BRA `(.L_x_7) ;  /* 0x00000000004c5947 */ /* 0x000ff40003800000 */
[----:B012-4-:R-:W-:-:S04]  /*0910*/  IADD3.X R16, PT, PT, R21, R8, RZ, PT, !PT ;  /* 0x0000000815107210 */ /* 0x017fc80003ffe4ff */
        /* <DEDUP_REMOVED lines=18> */
.L_x_7:
[----:B------:R-:W-:Y:S05]  /*0a40*/  BSYNC.RECONVERGENT B0 ;  /* 0x0000000000007941 */ /* 0x000fea0003800200 */
.L_x_6:
[----:B------:R-:W-:Y:S01]  /*0a50*/  BSSY.RECONVERGENT B0, `(.L_x_8) ;  /* 0x0000022000007945 */ /* 0x000fe20003800200 */
[----:B------:R-:W-:-:S03]  /*0a60*/  ISETP.GE.AND P5, PT, R5, R8, PT ;  /* 0x000000080500720c */ /* 0x000fc60003fa6270 */
[----:B------:R-:W-:Y:S10]  /*0a70*/  @P3 BRA `(.L_x_9) ;  /* 0x00000000007c3947 */ /* 0x000ff40003800000 */
[--C-:B012-4-:R-:W-:Y:S02]  /*0a80*/  IADD3 R16, PT, PT, R21, -0x1, R8.reuse ;  /* 0xffffffff15107810 */ /* 0x117fe40007ffe008 */
[----:B------:R-:W-:Y:S02]  /*0a90*/  IADD3 R10, PT, PT, R11, -0x1, R8 ;  /* 0xffffffff0b0a7810 */ /* 0x000fe40007ffe008 */
[----:B------:R-:W-:Y:S02]  /*0aa0*/  IABS R5, R16 ;  /* 0x0000001000057213 */ /* 0x000fe40000000000 */
[----:B------:R-:W-:-:S03]  /*0ab0*/  IABS R3, R10 ;  /* 0x0000000a00037213 */ /* 0x000fc60000000000 */
        /* <DEDUP_REMOVED lines=8> */
[--C-:B------:R-:W-:Y:S02]  /*0b40*/  @!P6 IMAD.IADD R6, R6, 0x1, -R9.reuse ;  /* 0x000000010606e824 */ /* 0x100fe400078e0a09 */
[----:B------:R-:W-:-:S03]  /*0b50*/  @!P3 IMAD.IADD R4, R4, 0x1, -R9 ;  /* 0x000000010404b824 */ /* 0x000fc600078e0a09 */
[C---:B------:R-:W-:Y:S02]  /*0b60*/  ISETP.GT.U32.AND P3, PT, R9.reuse, R6, PT ;  /* 0x000000060900720c */ /* 0x040fe40003f64070 */
[----:B------:R-:W-:-:S11]  /*0b70*/  ISETP.GT.U32.AND P6, PT, R9, R4, PT ;  /* 0x000000040900720c */ /* 0x000fd60003fc4070 */
[----:B------:R-:W-:Y:S01]  /*0b80*/  @!P3 IMAD.IADD R6, R6, 0x1, -R9 ;  /* 0x000000010606b824 */ /* 0x000fe200078e0a09 */
[----:B------:R-:W-:Y:S02]  /*0b90*/  ISETP.GE.AND P3, PT, R16, RZ, PT ;  /* 0x000000ff1000720c */ /* 0x000fe40003f66270 */
[----:B------:R-:W-:Y:S02]  /*0ba0*/  @!P6 IADD3 R4, PT, PT, R4, -R9, RZ ;  /* 0x800000090404e210 */ /* 0x000fe40007ffe0ff */
[----:B------:R-:W-:-:S09]  /*0bb0*/  ISETP.GE.AND P6, PT, R10, RZ, PT ;  /* 0x000000ff0a00720c */ /* 0x000fd20003fc6270 */
[----:B------:R-:W-:-:S04]  /*0bc0*/  @!P3 IADD3 R6, PT, PT, -R6, RZ, RZ ;  /* 0x000000ff0606b210 */ /* 0x000fc80007ffe1ff */
[----:B------:R-:W-:Y:S01]  /*0bd0*/  @!P6 IMAD.MOV R4, RZ, RZ, -R4 ;  /* 0x000000ffff04e224 */ /* 0x000fe200078e0a04 */
[----:B------:R-:W-:-:S04]  /*0be0*/  SEL R3, R23, R6, !P4 ;  /* 0x0000000617037207 */ /* 0x000fc80006000000 */
[----:B------:R-:W-:-:S05]  /*0bf0*/  SEL R4, R23, R4, !P4 ;  /* 0x0000000417047207 */ /* 0x000fca0006000000 */
[----:B------:R-:W-:-:S04]  /*0c00*/  IMAD R3, R4, R8, R3 ;  /* 0x0000000804037224 */ /* 0x000fc800078e0203 */
[----:B------:R-:W-:-:S04]  /*0c10*/  IMAD.WIDE R4, R3, 0x8, R12 ;  /* 0x0000000803047825 */ /* 0x000fc800078e020c */
[----:B------:R-:W-:Y:S02]  /*0c20*/  IMAD.WIDE R16, R3, 0x8, R14 ;  /* 0x0000000803107825 */ /* 0x000fe400078e020e */
[----:B------:R-:W2:Y:S04]  /*0c30*/  LDG.E.64.CONSTANT R4, desc[UR4][R4.64] ;  /* 0x0000000404047981 */ /* 0x000ea8000c1e9b00 */
[----:B------:R-:W3:Y:S04]  /*0c40*/  LDG.E.64.CONSTANT R16, desc[UR4][R16.64] ;  /* 0x0000000410107981 */ /* 0x000ee8000c1e9b00 */
[----:B--2---:R0:W-:Y:S04]  /*0c50*/  STS.64 [R7], R4 ;  /* 0x0000000407007388 */ /* 0x0041e80000000a00 */
[----:B---3--:R0:W-:Y:S02]  /*0c60*/  STS.64 [R7+0xa20], R16 ;  /* 0x000a201007007388 */ /* 0x0081e40000000a00 */
.L_x_9:
[----:B------:R-:W-:Y:S05]  /*0c70*/  BSYNC.RECONVERGENT B0 ;  /* 0x0000000000007941 */ /* 0x000fea0003800200 */
.L_x_8:
[----:B------:R-:W-:Y:S04]  /*0c80*/  BSSY.RECONVERGENT B0, `(.L_x_10) ;  /* 0x0000021000007945 */ /* 0x000fe80003800200 */
[----:B------:R-:W-:Y:S05]  /*0c90*/  @P2 BRA `(.L_x_11) ;  /* 0x00000000007c2947 */ /* 0x000fea0003800000 */
[--C-:B------:R-:W-:Y:S01]  /*0ca0*/  IADD3 R10, PT, PT, R11, -0x1, R8.reuse ;  /* 0xffffffff0b0a7810 */ /* 0x100fe20007ffe008 */
[----:B012-4-:R-:W-:-:S03]  /*0cb0*/  IMAD.X R16, R21, 0x1, R8, PT ;  /* 0x0000000115107824 */ /* 0x017fc600038e0608 */
[----:B------:R-:W-:Y:S02]  /*0cc0*/  IABS R3, R10 ;  /* 0x0000000a00037213 */ /* 0x000fe40000000000 */
[----:B------:R-:W-:-:S03]  /*0cd0*/  IABS R5, R16 ;  /* 0x0000001000057213 */ /* 0x000fc60000000000 */
[----:B------:R-:W-:-:S04]  /*0ce0*/  IMAD.HI.U32 R4, R22, R3, RZ ;  /* 0x0000000316047227 */ /* 0x000fc800078e00ff */
[----:B------:R-:W-:Y:S02]  /*0cf0*/  IMAD.MOV R4, RZ, RZ, -R4 ;  /* 0x000000ffff047224 */ /* 0x000fe400078e0a04 */
[----:B------:R-:W-:-:S04]  /*0d00*/  IMAD.HI.U32 R6, R22, R5, RZ ;  /* 0x0000000516067227 */ /* 0x000fc800078e00ff */
[----:B------:R-:W-:Y:S01]  /*0d10*/  IMAD R4, R9, R4, R3 ;  /* 0x0000000409047224 */ /* 0x000fe200078e0203 */
[----:B------:R-:W-:-:S04]  /*0d20*/  IADD3 R6, PT, PT, -R6, RZ, RZ ;  /* 0x000000ff06067210 */ /* 0x000fc80007ffe1ff */
[C---:B------:R-:W-:Y:S01]  /*0d30*/  ISETP.GT.U32.AND P2, PT, R9.reuse, R4, PT ;  /* 0x000000040900720c */ /* 0x040fe20003f44070 */
[----:B------:R-:W-:-:S05]  /*0d40*/  IMAD R6, R9, R6, R5 ;  /* 0x0000000609067224 */ /* 0x000fca00078e0205 */
[----:B------:R-:W-:-:S07]  /*0d50*/  ISETP.GT.U32.AND P3, PT, R9, R6, PT ;  /* 0x000000060900720c */ /* 0x000fce0003f64070 */
[----:B------:R-:W-:-:S05]  /*0d60*/  @!P2 IMAD.IADD R4, R4, 0x1, -R9 ;  /* 0x000000010404a824 */ /* 0x000fca00078e0a09 */
[----:B------:R-:W-:Y:S01]  /*0d70*/  ISETP.GT.U32.AND P2, PT, R9, R4, PT ;  /* 0x000000040900720c */ /* 0x000fe20003f44070 */
[----:B------:R-:W-:Y:S01]  /*0d80*/  @!P3 IMAD.IADD R6, R6, 0x1, -R9 ;  /* 0x000000010606b824 */ /* 0x000fe200078e0a09 */
[----:B------:R-:W-:-:S04]  /*0d90*/  ISETP.GE.AND P3, PT, R10, RZ, PT ;  /* 0x000000ff0a00720c */ /* 0x000fc80003f66270 */
[----:B------:R-:W-:-:S07]  /*0da0*/  ISETP.GT.U32.AND P6, PT, R9, R6, PT ;  /* 0x000000060900720c */ /* 0x000fce0003fc4070 */
[----:B------:R-:W-:Y:S02]  /*0db0*/  @!P2 IADD3 R4, PT, PT, R4, -R9, RZ ;  /* 0x800000090404a210 */ /* 0x000fe40007ffe0ff */
[----:B------:R-:W-:-:S03]  /*0dc0*/  ISETP.GE.AND P2, PT, R16, RZ, PT ;  /* 0x000000ff1000720c */ /* 0x000fc60003f46270 */
[----:B------:R-:W-:Y:S02]  /*0dd0*/  @!P3 IMAD.MOV R4, RZ, RZ, -R4 ;  /* 0x000000ffff04b224 */ /* 0x000fe400078e0a04 */
[----:B------:R-:W-:-:S03]  /*0de0*/  @!P6 IMAD.IADD R6, R6, 0x1, -R9 ;  /* 0x000000010606e824 */ /* 0x000fc600078e0a09 */
[----:B------:R-:W-:-:S05]  /*0df0*/  SEL R4, R23, R4, !P4 ;  /* 0x0000000417047207 */ /* 0x000fca0006000000 */
[----:B------:R-:W-:-:S04]  /*0e00*/  @!P2 IADD3 R6, PT, PT, -R6, RZ, RZ ;  /* 0x000000ff0606a210 */ /* 0x000fc80007ffe1ff */
        /* <DEDUP_REMOVED lines=8> */
.L_x_11:
[----:B------:R-:W-:Y:S05]  /*0e90*/  BSYNC.RECONVERGENT B0 ;  /* 0x0000000000007941 */ /* 0x000fea0003800200 */
.L_x_10:
[----:B------:R-:W-:Y:S04]  /*0ea0*/  BSSY.RECONVERGENT B0, `(.L_x_12) ;  /* 0x0000021000007945 */ /* 0x000fe80003800200 */
[----:B------:R-:W-:Y:S05]  /*0eb0*/  @P0 BRA `(.L_x_13) ;  /* 0x00000000007c0947 */ /* 0x000fea0003800000 */
[--C-:B------:R-:W-:Y:S01]  /*0ec0*/  IMAD.X R10, R11, 0x1, R8.reuse, PT ;  /* 0x000000010b0a7824 */ /* 0x100fe200038e0608 */
[----:B012-4-:R-:W-:-:S04]  /*0ed0*/  IADD3 R16, PT, PT, R21, -0x1, R8 ;  /* 0xffffffff15107810 */ /* 0x017fc80007ffe008 */
[----:B------:R-:W-:Y:S02]  /*0ee0*/  IABS R5, R16 ;  /* 0x0000001000057213 */ /* 0x000fe40000000000 */
[----:B------:R-:W-:Y:S02]  /*0ef0*/  IABS R3, R10 ;  /* 0x0000000a00037213 */ /* 0x000fe40000000000 */
[----:B------:R-:W-:Y:S01]  /*0f00*/  ISETP.GE.AND P6, PT, R16, RZ, PT ;  /* 0x000000ff1000720c */ /* 0x000fe20003fc6270 */
        /* <DEDUP_REMOVED lines=8> */
[--C-:B------:R-:W-:Y:S01]  /*0f90*/  @!P2 IMAD.IADD R6, R6, 0x1, -R9.reuse ;  /* 0x000000010606a824 */ /* 0x100fe200078e0a09 */
[----:B------:R-:W-:Y:S01]  /*0fa0*/  ISETP.GE.AND P2, PT, R10, RZ, PT ;  /* 0x000000ff0a00720c */ /* 0x000fe20003f46270 */
[----:B------:R-:W-:-:S03]  /*0fb0*/  @!P0 IMAD.IADD R4, R4, 0x1, -R9 ;  /* 0x0000000104048824 */ /* 0x000fc600078e0a09 */
[C---:B------:R-:W-:Y:S02]  /*0fc0*/  ISETP.GT.U32.AND P3, PT, R9.reuse, R6, PT ;  /* 0x000000060900720c */ /* 0x040fe40003f64070 */
[----:B------:R-:W-:-:S11]  /*0fd0*/  ISETP.GT.U32.AND P0, PT, R9, R4, PT ;  /* 0x000000040900720c */ /* 0x000fd60003f04070 */
[----:B------:R-:W-:Y:S02]  /*0fe0*/  @!P3 IMAD.IADD R6, R6, 0x1, -R9 ;  /* 0x000000010606b824 */ /* 0x000fe400078e0a09 */
[----:B------:R-:W-:-:S03]  /*0ff0*/  @!P0 IADD3 R4, PT, PT, R4, -R9, RZ ;  /* 0x8000000904048210 */ /* 0x000fc60007ffe0ff */
[----:B------:R-:W-:Y:S02]  /*1000*/  @!P6 IADD3 R6, PT, PT, -R6, RZ, RZ ;  /* 0x000000ff0606e210 */ /* 0x000fe40007ffe1ff */
[----:B------:R-:W-:Y:S02]  /*1010*/  @!P2 IMAD.MOV R4, RZ, RZ, -R4 ;  /* 0x000000ffff04a224 */ /* 0x000fe400078e0a04 */
[----:B------:R-:W-:-:S03]  /*1020*/  SEL R3, R23, R6, !P4 ;  /* 0x0000000617037207 */ /* 0x000fc60006000000 */
        /* <DEDUP_REMOVED lines=8> */
.L_x_13:
[----:B------:R-:W-:Y:S05]  /*10b0*/  BSYNC.RECONVERGENT B0 ;  /* 0x0000000000007941 */ /* 0x000fea0003800200 */
.L_x_12:
[----:B------:R-:W-:Y:S04]  /*10c0*/  BSSY.RECONVERGENT B0, `(.L_x_14) ;  /* 0x0000021000007945 */ /* 0x000fe80003800200 */
[----:B------:R-:W-:Y:S05]  /*10d0*/  @P1 BRA `(.L_x_15) ;  /* 0x00000000007c1947 */ /* 0x000fea0003800000 */
[--C-:B------:R-:W-:Y:S02]  /*10e0*/  IMAD.X R10, R11, 0x1, R8.reuse, PT ;  /* 0x000000010b0a7824 */ /* 0x100fe400038e0608 */
[----:B012-4-:R-:W-:-:S03]  /*10f0*/  IMAD.X R16, R21, 0x1, R8, PT ;  /* 0x0000000115107824 */ /* 0x017fc600038e0608 */
        /* <DEDUP_REMOVED lines=29> */
.L_x_15:
[----:B------:R-:W-:Y:S05]  /*12d0*/  BSYNC.RECONVERGENT B0 ;  /* 0x0000000000007941 */ /* 0x000fea0003800200 */
.L_x_14:
[----:B------:R-:W-:Y:S06]  /*12e0*/  BAR.SYNC.DEFER_BLOCKING 0x0 ;  /* 0x0000000000007b1d */ /* 0x000fec0000010000 */
[----:B------:R-:W-:Y:S05]  /*12f0*/  @P5 EXIT ;  /* 0x000000000000594d */ /* 0x000fea0003800000 */
[----:B012-4-:R-:W-:Y:S01]  /*1300*/  LDS.64 R16, [R0+0x128] ;  /* 0x0001280000107984 */ /* 0x017fe20000000a00 */
[----:B------:R-:W0:Y:S01]  /*1310*/  LDCU.64 UR6, c[0x0][0x3a8] ;  /* 0x00007500ff0677ac */ /* 0x000e220008000a00 */
[----:B------:R-:W-:Y:S02]  /*1320*/  IMAD R11, R11, R8, R21 ;  /* 0x000000080b0b7224 */ /* 0x000fe400078e0215 */
[----:B------:R-:W1:Y:S01]  /*1330*/  LDS.64 R14, [R0+0x8] ;  /* 0x00000800000e7984 */ /* 0x000e620000000a00 */
[----:B------:R-:W2:Y:S03]  /*1340*/  LDCU.128 UR8, c[0x0][0x3b0] ;  /* 0x00007600ff0877ac */ /* 0x000ea60008000c00 */
[----:B------:R-:W-:Y:S04]  /*1350*/  LDS.64 R18, [R2+0x128] ;  /* 0x0001280002127984 */ /* 0x000fe80000000a00 */
[----:B------:R-:W3:Y:S04]  /*1360*/  LDS.64 R22, [R2+0x8] ;  /* 0x0000080002167984 */ /* 0x000ee80000000a00 */
[----:B------:R-:W4:Y:S04]  /*1370*/  LDS.64 R4, [R0+0xa0] ;  /* 0x0000a00000047984 */ /* 0x000f280000000a00 */
[----:B------:R-:W5:Y:S04]  /*1380*/  LDS.64 R12, [R2+0xa0] ;  /* 0x0000a000020c7984 */ /* 0x000f680000000a00 */
[----:B------:R-:W0:Y:S04]  /*1390*/  LDS.64 R28, [R0+0x90] ;  /* 0x00009000001c7984 */ /* 0x000e280000000a00 */
[----:B------:R-:W2:Y:S04]  /*13a0*/  LDS.64 R6, [R2+0x90] ;  /* 0x0000900002067984 */ /* 0x000ea80000000a00 */
[----:B------:R-:W-:Y:S04]  /*13b0*/  LDS.64 R26, [R2+0x98] ;  /* 0x00009800021a7984 */ /* 0x000fe80000000a00 */
[----:B------:R-:W2:Y:S01]  /*13c0*/  LDS.64 R24, [R0+0x98] ;  /* 0x0000980000187984 */ /* 0x000ea20000000a00 */
[----:B-1----:R-:W-:-:S02]  /*13d0*/  DADD R14, R16, R14 ;  /* 0x00000000100e7229 */ /* 0x002fc4000000000e */
[----:B---3--:R-:W-:-:S06]  /*13e0*/  DADD R18, R18, R22 ;  /* 0x0000000012127229 */ /* 0x008fcc0000000016 */
[----:B----4-:R-:W-:Y:S01]  /*13f0*/  DADD R14, R14, R4 ;  /* 0x000000000e0e7229 */ /* 0x010fe20000000004 */
[----:B------:R-:W1:Y:S01]  /*1400*/  LDC.64 R4, c[0x0][0x3c0] ;  /* 0x0000f000ff047b82 */ /* 0x000e620000000a00 */
[----:B-----5:R-:W-:-:S06]  /*1410*/  DADD R12, R18, R12 ;  /* 0x00000000120c7229 */ /* 0x020fcc000000000c */
[----:B0-----:R-:W-:Y:S02]  /*1420*/  DADD R14, R14, R28 ;  /* 0x000000000e0e7229 */ /* 0x001fe4000000001c */
[----:B--2---:R-:W-:Y:S02]  /*1430*/  DADD R6, R12, R6 ;  /* 0x000000000c067229 */ /* 0x004fe40000000006 */
[----:B------:R-:W0:Y:S01]  /*1440*/  LDC.64 R12, c[0x0][0x398] ;  /* 0x0000e600ff0c7b82 */ /* 0x000e220000000a00 */
[----:B------:R-:W-:-:S05]  /*1450*/  DMUL R2, R26, R24 ;  /* 0x000000181a027228 */ /* 0x000fca0000000000 */
[----:B------:R-:W-:Y:S02]  /*1460*/  DFMA R16, R26, -4, R6 ;  /* 0xc01000001a10782b */ /* 0x000fe40000000006 */
[----:B------:R-:W-:Y:S01]  /*1470*/  DFMA R18, R24, -4, R14 ;  /* 0xc01000001812782b */ /* 0x000fe2000000000e */
[----:B------:R-:W2:Y:S01]  /*1480*/  LDC.64 R6, c[0x0][0x390] ;  /* 0x0000e400ff067b82 */ /* 0x000ea20000000a00 */
[----:B-1----:R-:W-:Y:S02]  /*1490*/  DADD R4, R4, UR10 ;  /* 0x0000000a04047e29 */ /* 0x002fe40008000000 */
[----:B------:R-:W-:-:S05]  /*14a0*/  DMUL R2, R24, R2 ;  /* 0x0000000218027228 */ /* 0x000fca0000000000 */
[----:B------:R-:W1:Y:S03]  /*14b0*/  LDC.64 R14, c[0x0][0x3c8] ;  /* 0x0000f200ff0e7b82 */ /* 0x000e660000000a00 */
[--C-:B------:R-:W-:Y:S02]  /*14c0*/  DFMA R16, R16, UR6, -R2.reuse ;  /* 0x0000000610107c2b */ /* 0x100fe40008000802 */
[----:B------:R-:W-:Y:S01]  /*14d0*/  DFMA R18, R18, UR8, R2 ;  /* 0x0000000812127c2b */ /* 0x000fe20008000002 */
[----:B0-----:R-:W-:Y:S01]  /*14e0*/  IMAD.WIDE R12, R11, 0x8, R12 ;  /* 0x000000080b0c7825 */ /* 0x001fe200078e020c */
[----:B------:R-:W-:-:S06]  /*14f0*/  DADD R2, -R26, 1 ;  /* 0x3ff000001a027429 */ /* 0x000fcc0000000100 */
[----:B------:R-:W-:Y:S02]  /*1500*/  DFMA R4, R24, -R4, R18 ;  /* 0x800000041804722b */ /* 0x000fe40000000012 */
[----:B------:R-:W-:Y:S01]  /*1510*/  DFMA R2, R2, UR10, R16 ;  /* 0x0000000a02027c2b */ /* 0x000fe20008000010 */
[----:B--2---:R-:W-:-:S07]  /*1520*/  IMAD.WIDE R6, R11, 0x8, R6 ;  /* 0x000000080b067825 */ /* 0x004fce00078e0206 */
[-C--:B-1----:R-:W-:Y:S02]  /*1530*/  DFMA R2, R2, R14.reuse, R26 ;  /* 0x0000000e0202722b */ /* 0x082fe4000000001a */
[----:B------:R-:W-:-:S05]  /*1540*/  DFMA R4, R4, R14, R24 ;  /* 0x0000000e0404722b */ /* 0x000fca0000000018 */
[----:B------:R-:W-:Y:S04]  /*1550*/  STG.E.64 desc[UR4][R6.64], R2 ;  /* 0x0000000206007986 */ /* 0x000fe8000c101b04 */
[----:B------:R-:W-:Y:S01]  /*1560*/  STG.E.64 desc[UR4][R12.64], R4 ;  /* 0x000000040c007986 */ /* 0x000fe2000c101b04 */
[----:B------:R-:W-:Y:S05]  /*1570*/  EXIT ;  /* 0x000000000000794d */ /* 0x000fea0003800000 */
.L_x_16:
[----:B------:R-:W-:-:S00]  /*1580*/  BRA `(.L_x_16) ;  /* 0xfffffffc00fc7947 */ /* 0x000fc0000383ffff */
[----:B------:R-:W-:-:S00]  /*1590*/  NOP ;  /* 0x0000000000007918 */ /* 0x000fc00000000000 */
        /* <DEDUP_REMOVED lines=14> */
.L_x_17:


//--------------------- .nv.shared._Z17gray_scott_kernelPKdS0_PdS1_iddddd --------------------------
	.section	.nv.shared._Z17gray_scott_kernelPKdS0_PdS1_iddddd,"aw",@nobits
	.sectionflags	@""
	.align	8
.nv.shared._Z17gray_scott_kernelPKdS0_PdS1_iddddd:
	.zero		6208


//--------------------- .nv.shared.reserved.0     --------------------------
	.section	.nv.shared.reserved.0,"aw",@nobits
	.weak		__nv_reservedSMEM_offset_0_alias
	.size		__nv_reservedSMEM_offset_0_alias, 0, 64
	.other		__nv_reservedSMEM_offset_0_alias,@"STO_CUDA_RESERVED_SHARED STV_DEFAULT"
__nv_reservedSMEM_offset_0_alias:
	.zero		0
	.zero		64


//--------------------- .nv.constant0._Z17gray_scott_kernelPKdS0_PdS1_iddddd --------------------------
	.section	.nv.constant0._Z17gray_scott_kernelPKdS0_PdS1_iddddd,"a",@progbits
	.sectionflags	@""
	.align	4
.nv.constant0._Z17gray_scott_kernelPKdS0_PdS1_iddddd:
	.zero		976


//--------------------- SYMBOLS --------------------------

	.type		.nv.reservedSmem.offset0,@object
	.size		.nv.reservedSmem.offset0,0x4
	.type		.nv.reservedSmem.cap,@object
	.size		.nv.reservedSmem.cap,0x4
